//
// Generated by NVIDIA NVVM Compiler
//
// Compiler Build ID: CL-36424714
// Cuda compilation tools, release 13.0, V13.0.88
// Based on NVVM 20.0.0
//

.version 9.0
.target sm_100
.address_size 64

	// .globl	_Z12helloFromGPUv
.extern .func  (.param .b32 func_retval0) vprintf
(
	.param .b64 vprintf_param_0,
	.param .b64 vprintf_param_1
)
;
.global .align 1 .b8 $str[23] = {72, 101, 108, 108, 111, 32, 87, 111, 114, 108, 100, 32, 70, 114, 111, 109, 32, 71, 80, 85, 33, 10};

.visible .entry _Z12helloFromGPUv()
{
	.reg .b32 	%r<3>;
	.reg .b64 	%rd<3>;

	mov.u64 	%rd1, $str;
	cvta.global.u64 	%rd2, %rd1;
	{ // callseq 0, 0
	.param .b64 param0;
	st.param.b64 	[param0], %rd2;
	.param .b64 param1;
	st.param.b64 	[param1], 0;
	.param .b32 retval0;
	call.uni (retval0), 
	vprintf, 
	(
	param0, 
	param1
	);
	ld.param.b32 	%r1, [retval0];
	} // callseq 0
	ret;

}


// ===== COMPILED SASS (sm_100) =====

	.target	sm_100

	.elftype	@"ET_EXEC"


//--------------------- .note.nv.tkinfo           --------------------------
	.section	.note.nv.tkinfo,"",@"SHT_NOTE"
	.sectionflags	@"SHF_NOTE_NV_TKINFO"
	.tkinfo
        /*0018*/ 	.word	0x00000002
        /*0030*/ 	.string	""
        /*0030*/ 	.string	"ptxas"
        /*0030*/ 	.string	"Cuda compilation tools, release 13.0, V13.0.88"
        /*0030*/ 	.string	"Build cuda_13.0.r13.0/compiler.36424714_0"
        /*0030*/ 	.string	"-arch sm_100 -m 64 "



//--------------------- .note.nv.cuinfo           --------------------------
	.section	.note.nv.cuinfo,"",@"SHT_NOTE"
	.sectionflags	@"SHF_NOTE_NV_CUINFO"
        /*0018*/ 	.short	0x0002
        /*001a*/ 	.short	0x0064
        /*001c*/ 	.short	0x0082
	.zero		2


//--------------------- .nv.info                  --------------------------
	.section	.nv.info,"",@"SHT_CUDA_INFO"
	.align	4


	//----- nvinfo : EIATTR_REGCOUNT
	.align		4
        /*0000*/ 	.byte	0x04, 0x2f
        /*0002*/ 	.short	(.L_2 - .L_1)
	.align		4
.L_1:
        /*0004*/ 	.word	index@(_Z12helloFromGPUv)
        /*0008*/ 	.word	0x00000018


	//----- nvinfo : EIATTR_FRAME_SIZE
	.align		4
.L_2:
        /*000c*/ 	.byte	0x04, 0x11
        /*000e*/ 	.short	(.L_4 - .L_3)
	.align		4
.L_3:
        /*0010*/ 	.word	index@(_Z12helloFromGPUv)
        /*0014*/ 	.word	0x00000000


	//----- nvinfo : EIATTR_MIN_STACK_SIZE
	.align		4
.L_4:
        /*0018*/ 	.byte	0x04, 0x12
        /*001a*/ 	.short	(.L_6 - .L_5)
	.align		4
.L_5:
        /*001c*/ 	.word	index@(_Z12helloFromGPUv)
        /*0020*/ 	.word	0x00000000
.L_6:


//--------------------- .nv.compat                --------------------------
	.section	.nv.compat,"",@"SHT_CUDA_COMPAT_INFO"
	.align	4
        /*0000*/ 	.byte	0x02, 0x09, 0x00, 0x00, 0x02, 0x02, 0x01, 0x00, 0x02, 0x05, 0x05, 0x00, 0x03, 0x07, 0x01, 0x01
        /*0010*/ 	.byte	0x02, 0x03, 0x00, 0x00, 0x02, 0x06, 0x01, 0x00, 0x04, 0x0b, 0x08, 0x00, 0x09, 0x00, 0x00, 0x00
        /*0020*/ 	.byte	0x00, 0x00, 0x00, 0x00


//--------------------- .nv.info._Z12helloFromGPUv --------------------------
	.section	.nv.info._Z12helloFromGPUv,"",@"SHT_CUDA_INFO"
	.sectionflags	@""
	.align	4


	//----- nvinfo : EIATTR_CUDA_API_VERSION
	.align		4
        /*0000*/ 	.byte	0x04, 0x37
        /*0002*/ 	.short	(.L_8 - .L_7)
.L_7:
        /*0004*/ 	.word	0x00000082


	//----- nvinfo : EIATTR_SPARSE_MMA_MASK
	.align		4
.L_8:
        /*0008*/ 	.byte	0x03, 0x50
        /*000a*/ 	.short	0x0000


	//----- nvinfo : EIATTR_MAXREG_COUNT
	.align		4
        /*000c*/ 	.byte	0x03, 0x1b
        /*000e*/ 	.short	0x00ff


	//----- nvinfo : EIATTR_EXTERNS
	.align		4
        /*0010*/ 	.byte	0x04, 0x0f
        /*0012*/ 	.short	(.L_10 - .L_9)


	//   ....[0]....
	.align		4
.L_9:
        /*0014*/ 	.word	index@(vprintf)


	//----- nvinfo : EIATTR_MERCURY_ISA_VERSION
	.align		4
.L_10:
        /*0018*/ 	.byte	0x03, 0x5f
        /*001a*/ 	.short	0x0101


	//----- nvinfo : EIATTR_VRC_CTA_INIT_COUNT
	.align		4
        /*001c*/ 	.byte	0x02, 0x4a
	.zero		1
	.zero		1


	//----- nvinfo : EIATTR_SYSCALL_OFFSETS
	.align		4
        /*0020*/ 	.byte	0x04, 0x46
        /*0022*/ 	.short	(.L_12 - .L_11)


	//   ....[0]....
.L_11:
        /*0024*/ 	.word	0x00000080


	//----- nvinfo : EIATTR_EXIT_INSTR_OFFSETS
	.align		4
.L_12:
        /*0028*/ 	.byte	0x04, 0x1c
        /*002a*/ 	.short	(.L_14 - .L_13)


	//   ....[0]....
.L_13:
        /*002c*/ 	.word	0x00000090


	//----- nvinfo : EIATTR_SW_WAR
	.align		4
.L_14:
        /*0030*/ 	.byte	0x04, 0x36
        /*0032*/ 	.short	(.L_16 - .L_15)
.L_15:
        /*0034*/ 	.word	0x00000008
.L_16:


//--------------------- .nv.callgraph             --------------------------
	.section	.nv.callgraph,"",@"SHT_CUDA_CALLGRAPH"
	.align	4
	.sectionentsize	8
	.align		4
        /*0000*/ 	.word	0x00000000
	.align		4
        /*0004*/ 	.word	0xffffffff
	.align		4
        /*0008*/ 	.word	index@(_Z12helloFromGPUv)
	.align		4
        /*000c*/ 	.word	index@(vprintf)
	.align		4
        /*0010*/ 	.word	0x00000000
	.align		4
        /*0014*/ 	.word	0xfffffffe
	.align		4
        /*0018*/ 	.word	0x00000000
	.align		4
        /*001c*/ 	.word	0xfffffffd
	.align		4
        /*0020*/ 	.word	0x00000000
	.align		4
        /*0024*/ 	.word	0xfffffffc


//--------------------- .nv.constant4             --------------------------
	.section	.nv.constant4,"a",@progbits
	.align	8
	.align		8
.nv.constant4:
        /*0000*/ 	.dword	vprintf
	.align		8
        /*0008*/ 	.dword	$str


//--------------------- .text._Z12helloFromGPUv   --------------------------
	.section	.text._Z12helloFromGPUv,"ax",@progbits
	.align	128
        .global         _Z12helloFromGPUv
        .type           _Z12helloFromGPUv,@function
        .size           _Z12helloFromGPUv,(.L_x_2 - _Z12helloFromGPUv)
        .other          _Z12helloFromGPUv,@"STO_CUDA_ENTRY STV_DEFAULT"
_Z12helloFromGPUv:
.text._Z12helloFromGPUv:
[----:B------:R-:W0:Y:S01]  /*0000*/  LDC R1, c[0x0][0x37c] ;  /* 0x0000df00ff017b82 */ /* 0x000e220000000800 */
[----:B------:R-:W-:Y:S01]  /*0010*/  MOV R0, 0x0 ;  /* 0x0000000000007802 */ /* 0x000fe20000000f00 */
[----:B------:R-:W1:Y:S01]  /*0020*/  LDCU.64 UR4, c[0x4][0x8] ;  /* 0x01000100ff0477ac */ /* 0x000e620008000a00 */
[----:B------:R-:W-:-:S05]  /*0030*/  CS2R R6, SRZ ;  /* 0x0000000000067805 */ /* 0x000fca000001ff00 */
[----:B------:R2:W3:Y:S01]  /*0040*/  LDC.64 R2, c[0x4][R0] ;  /* 0x0100000000027b82 */ /* 0x0004e20000000a00 */
[----:B-1----:R-:W-:Y:S02]  /*0050*/  IMAD.U32 R4, RZ, RZ, UR4 ;  /* 0x00000004ff047e24 */ /* 0x002fe4000f8e00ff */
[----:B--2---:R-:W-:-:S07]  /*0060*/  IMAD.U32 R5, RZ, RZ, UR5 ;  /* 0x00000005ff057e24 */ /* 0x004fce000f8e00ff */
[----:B------:R-:W-:-:S07]  /*0070*/  LEPC R20, `(.L_x_0) ;  /* 0x000000001014794e */ /* 0x000fce0000000000 */
[----:B0--3--:R-:W-:Y:S05]  /*0080*/  CALL.ABS.NOINC R2 ;  /* 0x0000000002007343 */ /* 0x009fea0003c00000 */
.L_x_0:
[----:B------:R-:W-:Y:S05]  /*0090*/  EXIT ;  /* 0x000000000000794d */ /* 0x000fea0003800000 */
.L_x_1:
[----:B------:R-:W-:-:S00]  /*00a0*/  BRA `(.L_x_1) ;  /* 0xfffffffc00fc7947 */ /* 0x000fc0000383ffff */
[----:B------:R-:W-:-:S00]  /*00b0*/  NOP ;  /* 0x0000000000007918 */ /* 0x000fc00000000000 */
        /* <DEDUP_REMOVED lines=12> */
.L_x_2:


//--------------------- .nv.global.init           --------------------------
	.section	.nv.global.init,"aw",@progbits
.nv.global.init:
	.type		$str,@object
	.size		$str,(.L_0 - $str)
$str:
        /*0000*/ 	.byte	0x48, 0x65, 0x6c, 0x6c, 0x6f, 0x20, 0x57, 0x6f, 0x72, 0x6c, 0x64, 0x20, 0x46, 0x72, 0x6f, 0x6d
        /*0010*/ 	.byte	0x20, 0x47, 0x50, 0x55, 0x21, 0x0a, 0x00
.L_0:


//--------------------- .nv.shared.reserved.0     --------------------------
	.section	.nv.shared.reserved.0,"aw",@nobits
	.weak		__nv_reservedSMEM_offset_0_alias
	.size		__nv_reservedSMEM_offset_0_alias, 0, 64
	.other		__nv_reservedSMEM_offset_0_alias,@"STO_CUDA_RESERVED_SHARED STV_DEFAULT"
__nv_reservedSMEM_offset_0_alias:
	.zero		0
	.zero		64


//--------------------- .nv.constant0._Z12helloFromGPUv --------------------------
	.section	.nv.constant0._Z12helloFromGPUv,"a",@progbits
	.sectionflags	@""
	.align	4
.nv.constant0._Z12helloFromGPUv:
	.zero		896


//--------------------- SYMBOLS --------------------------

	.type		.nv.reservedSmem.offset0,@object
	.size		.nv.reservedSmem.offset0,0x4
	.type		vprintf,@function
